//
// Generated by NVIDIA NVVM Compiler
//
// Compiler Build ID: CL-36424714
// Cuda compilation tools, release 13.0, V13.0.88
// Based on NVVM 20.0.0
//

.version 9.0
.target sm_100
.address_size 64

	// .globl	default_function_kernel

.visible .entry default_function_kernel(
	.param .u64 .ptr .align 1 default_function_kernel_param_0,
	.param .u64 .ptr .align 1 default_function_kernel_param_1,
	.param .u64 .ptr .align 1 default_function_kernel_param_2
)
.maxntid 32
{
	.reg .pred 	%p<2>;
	.reg .b32 	%r<8>;
	.reg .b32 	%f<4>;
	.reg .b64 	%rd<11>;

	ld.param.u64 	%rd1, [default_function_kernel_param_0];
	ld.param.u64 	%rd2, [default_function_kernel_param_1];
	ld.param.u64 	%rd3, [default_function_kernel_param_2];
	mov.u32 	%r1, %ctaid.x;
	shl.b32 	%r3, %r1, 2;
	mov.u32 	%r2, %tid.x;
	shr.u32 	%r4, %r2, 3;
	or.b32  	%r5, %r3, %r4;
	setp.gt.u32 	%p1, %r5, 8;
	@%p1 bra 	$L__BB0_2;
	cvta.to.global.u64 	%rd4, %rd2;
	cvta.to.global.u64 	%rd5, %rd3;
	cvta.to.global.u64 	%rd6, %rd1;
	shl.b32 	%r6, %r1, 5;
	or.b32  	%r7, %r6, %r2;
	mul.wide.u32 	%rd7, %r7, 4;
	add.s64 	%rd8, %rd4, %rd7;
	ld.global.nc.f32 	%f1, [%rd8];
	add.s64 	%rd9, %rd5, %rd7;
	ld.global.nc.f32 	%f2, [%rd9];
	mul.f32 	%f3, %f1, %f2;
	add.s64 	%rd10, %rd6, %rd7;
	st.global.f32 	[%rd10], %f3;
$L__BB0_2:
	ret;

}
	// .globl	default_function_kernel_1
.visible .entry default_function_kernel_1(
	.param .u64 .ptr .align 1 default_function_kernel_1_param_0,
	.param .u64 .ptr .align 1 default_function_kernel_1_param_1
)
.maxntid 64
{
	.reg .pred 	%p<6>;
	.reg .b32 	%r<14>;
	.reg .b32 	%f<35>;
	.reg .b64 	%rd<9>;

	ld.param.u64 	%rd1, [default_function_kernel_1_param_0];
	ld.param.u64 	%rd2, [default_function_kernel_1_param_1];
	mov.u32 	%r1, %ctaid.x;
	shl.b32 	%r5, %r1, 3;
	mov.u32 	%r2, %tid.x;
	shr.u32 	%r6, %r2, 3;
	or.b32  	%r7, %r5, %r6;
	setp.gt.u32 	%p1, %r7, 8;
	@%p1 bra 	$L__BB1_4;
	cvta.to.global.u64 	%rd3, %rd2;
	shl.b32 	%r8, %r1, 6;
	or.b32  	%r3, %r8, %r2;
	mul.wide.u32 	%rd4, %r3, 4;
	add.s64 	%rd5, %rd3, %rd4;
	ld.global.nc.f32 	%f1, [%rd5];
	abs.f32 	%f6, %f1;
	mov.f32 	%f7, 0f3F800000;
	sub.f32 	%f8, %f7, %f6;
	rcp.approx.ftz.f32 	%f9, %f8;
	add.f32 	%f10, %f9, %f9;
	mul.f32 	%f11, %f6, %f10;
	setp.gt.f32 	%p2, %f6, 0f7E800000;
	selp.f32 	%f2, 0fC0000000, %f11, %p2;
	add.rz.f32 	%f12, %f2, %f7;
	mov.b32 	%r9, %f12;
	add.s32 	%r10, %r9, -1061158912;
	and.b32  	%r11, %r10, -8388608;
	mov.b32 	%r4, %f2;
	sub.s32 	%r12, %r4, %r11;
	mov.b32 	%f13, %r12;
	sub.s32 	%r13, 1082130432, %r11;
	mov.b32 	%f14, %r13;
	fma.rn.f32 	%f15, %f14, 0f3E800000, 0fBF800000;
	add.f32 	%f16, %f15, %f13;
	cvt.rn.f32.s32 	%f17, %r11;
	mul.f32 	%f18, %f17, 0f34000000;
	fma.rn.f32 	%f19, %f16, 0fBD39BF78, 0f3DD80012;
	fma.rn.f32 	%f20, %f19, %f16, 0fBE0778E0;
	fma.rn.f32 	%f21, %f20, %f16, 0f3E146475;
	fma.rn.f32 	%f22, %f21, %f16, 0fBE2A68DD;
	fma.rn.f32 	%f23, %f22, %f16, 0f3E4CAF9E;
	fma.rn.f32 	%f24, %f23, %f16, 0fBE800042;
	fma.rn.f32 	%f25, %f24, %f16, 0f3EAAAAE6;
	fma.rn.f32 	%f26, %f25, %f16, 0fBF000000;
	mul.f32 	%f27, %f16, %f26;
	fma.rn.f32 	%f28, %f27, %f16, %f16;
	fma.rn.f32 	%f34, %f18, 0f3F317218, %f28;
	setp.lt.u32 	%p3, %r4, 2139095040;
	@%p3 bra 	$L__BB1_3;
	setp.gt.s32 	%p4, %r4, -1082130432;
	fma.rn.f32 	%f29, %f2, 0f7F800000, 0f7F800000;
	selp.f32 	%f30, %f29, %f34, %p4;
	setp.eq.f32 	%p5, %f2, 0f00000000;
	selp.f32 	%f34, 0f80000000, %f30, %p5;
$L__BB1_3:
	mov.f32 	%f31, 0f3F000000;
	copysign.f32 	%f32, %f1, %f31;
	mul.f32 	%f33, %f32, %f34;
	cvta.to.global.u64 	%rd6, %rd1;
	add.s64 	%rd8, %rd6, %rd4;
	st.global.f32 	[%rd8], %f33;
$L__BB1_4:
	ret;

}
	// .globl	default_function_kernel_2
.visible .entry default_function_kernel_2(
	.param .u64 .ptr .align 1 default_function_kernel_2_param_0,
	.param .u64 .ptr .align 1 default_function_kernel_2_param_1
)
.maxntid 32
{
	.reg .pred 	%p<5>;
	.reg .b32 	%r<8>;
	.reg .b32 	%f<27>;
	.reg .b64 	%rd<8>;

	ld.param.u64 	%rd1, [default_function_kernel_2_param_0];
	ld.param.u64 	%rd2, [default_function_kernel_2_param_1];
	mov.u32 	%r1, %ctaid.x;
	shl.b32 	%r3, %r1, 2;
	mov.u32 	%r2, %tid.x;
	shr.u32 	%r4, %r2, 3;
	or.b32  	%r5, %r3, %r4;
	setp.gt.u32 	%p1, %r5, 8;
	@%p1 bra 	$L__BB2_2;
	cvta.to.global.u64 	%rd3, %rd2;
	cvta.to.global.u64 	%rd4, %rd1;
	shl.b32 	%r6, %r1, 5;
	or.b32  	%r7, %r6, %r2;
	mul.wide.u32 	%rd5, %r7, 4;
	add.s64 	%rd6, %rd3, %rd5;
	ld.global.nc.f32 	%f1, [%rd6];
	abs.f32 	%f2, %f1;
	fma.rn.f32 	%f3, %f2, 0fBF000000, 0f3F000000;
	rsqrt.approx.ftz.f32 	%f4, %f3;
	mul.f32 	%f5, %f4, %f3;
	mul.f32 	%f6, %f4, 0fBF000000;
	fma.rn.f32 	%f7, %f5, %f6, 0f3F000000;
	fma.rn.f32 	%f8, %f5, %f7, %f5;
	setp.eq.f32 	%p2, %f2, 0f3F800000;
	selp.f32 	%f9, 0f00000000, %f8, %p2;
	setp.gt.f32 	%p3, %f2, 0f3F0F5C29;
	selp.f32 	%f10, %f9, %f2, %p3;
	copysign.f32 	%f11, %f1, %f10;
	mul.f32 	%f12, %f11, %f11;
	fma.rn.f32 	%f13, %f12, 0f3D10ECEF, 0f3C8B1ABB;
	fma.rn.f32 	%f14, %f13, %f12, 0f3CFC028C;
	fma.rn.f32 	%f15, %f14, %f12, 0f3D372139;
	fma.rn.f32 	%f16, %f15, %f12, 0f3D9993DB;
	fma.rn.f32 	%f17, %f16, %f12, 0f3E2AAAC6;
	mul.f32 	%f18, %f12, %f17;
	fma.rn.f32 	%f19, %f18, %f11, %f11;
	neg.f32 	%f20, %f19;
	selp.f32 	%f21, %f19, %f20, %p3;
	fma.rn.f32 	%f22, 0f3F6EE581, 0f3FD774EB, %f21;
	setp.gt.f32 	%p4, %f1, 0f3F0F5C29;
	selp.f32 	%f23, %f19, %f22, %p4;
	add.f32 	%f24, %f23, %f23;
	selp.f32 	%f25, %f24, %f23, %p3;
	sin.approx.f32 	%f26, %f25;
	add.s64 	%rd7, %rd4, %rd5;
	st.global.f32 	[%rd7], %f26;
$L__BB2_2:
	ret;

}
	// .globl	default_function_kernel_3
.visible .entry default_function_kernel_3(
	.param .u64 .ptr .align 1 default_function_kernel_3_param_0,
	.param .u64 .ptr .align 1 default_function_kernel_3_param_1
)
.maxntid 32
{
	.reg .pred 	%p<11>;
	.reg .b32 	%r<14>;
	.reg .b32 	%f<62>;
	.reg .b64 	%rd<9>;

	ld.param.u64 	%rd1, [default_function_kernel_3_param_0];
	ld.param.u64 	%rd2, [default_function_kernel_3_param_1];
	mov.u32 	%r1, %ctaid.x;
	shl.b32 	%r5, %r1, 2;
	mov.u32 	%r2, %tid.x;
	shr.u32 	%r6, %r2, 3;
	or.b32  	%r7, %r5, %r6;
	setp.gt.u32 	%p1, %r7, 8;
	@%p1 bra 	$L__BB3_4;
	cvta.to.global.u64 	%rd3, %rd2;
	shl.b32 	%r8, %r1, 5;
	or.b32  	%r3, %r8, %r2;
	mul.wide.u32 	%rd4, %r3, 4;
	add.s64 	%rd5, %rd3, %rd4;
	ld.global.nc.f32 	%f7, [%rd5];
	abs.f32 	%f8, %f7;
	fma.rn.f32 	%f9, %f8, 0fBF000000, 0f3F000000;
	rsqrt.approx.ftz.f32 	%f10, %f9;
	mul.f32 	%f11, %f10, %f9;
	mul.f32 	%f12, %f10, 0fBF000000;
	fma.rn.f32 	%f13, %f11, %f12, 0f3F000000;
	fma.rn.f32 	%f14, %f11, %f13, %f11;
	setp.eq.f32 	%p2, %f8, 0f3F800000;
	selp.f32 	%f15, 0f00000000, %f14, %p2;
	setp.gt.f32 	%p3, %f8, 0f3F0F5C29;
	selp.f32 	%f16, %f15, %f8, %p3;
	copysign.f32 	%f17, %f7, %f16;
	mul.f32 	%f18, %f17, %f17;
	fma.rn.f32 	%f19, %f18, 0f3D10ECEF, 0f3C8B1ABB;
	fma.rn.f32 	%f20, %f19, %f18, 0f3CFC028C;
	fma.rn.f32 	%f21, %f20, %f18, 0f3D372139;
	fma.rn.f32 	%f22, %f21, %f18, 0f3D9993DB;
	fma.rn.f32 	%f23, %f22, %f18, 0f3E2AAAC6;
	mul.f32 	%f24, %f18, %f23;
	fma.rn.f32 	%f25, %f24, %f17, %f17;
	neg.f32 	%f26, %f25;
	selp.f32 	%f27, %f25, %f26, %p3;
	fma.rn.f32 	%f28, 0f3F6EE581, 0f3FD774EB, %f27;
	setp.gt.f32 	%p4, %f7, 0f3F0F5C29;
	selp.f32 	%f29, %f25, %f28, %p4;
	add.f32 	%f30, %f29, %f29;
	selp.f32 	%f1, %f30, %f29, %p3;
	abs.f32 	%f2, %f1;
	fma.rn.f32 	%f31, %f1, %f1, 0f3F800000;
	rsqrt.approx.ftz.f32 	%f32, %f31;
	fma.rn.f32 	%f33, %f31, %f32, 0f3F800000;
	rcp.approx.ftz.f32 	%f34, %f33;
	mul.f32 	%f35, %f2, %f34;
	fma.rn.f32 	%f36, %f2, %f35, %f2;
	setp.gt.f32 	%p5, %f2, 0f4B000000;
	selp.f32 	%f3, %f2, %f36, %p5;
	mov.f32 	%f37, 0f3F800000;
	add.rz.f32 	%f38, %f3, %f37;
	mov.b32 	%r9, %f38;
	add.s32 	%r10, %r9, -1061158912;
	and.b32  	%r11, %r10, -8388608;
	mov.b32 	%r4, %f3;
	sub.s32 	%r12, %r4, %r11;
	mov.b32 	%f39, %r12;
	sub.s32 	%r13, 1082130432, %r11;
	mov.b32 	%f40, %r13;
	fma.rn.f32 	%f41, %f40, 0f3E800000, 0fBF800000;
	add.f32 	%f42, %f41, %f39;
	cvt.rn.f32.s32 	%f43, %r11;
	mul.f32 	%f44, %f43, 0f34000000;
	fma.rn.f32 	%f45, %f42, 0fBD39BF78, 0f3DD80012;
	fma.rn.f32 	%f46, %f45, %f42, 0fBE0778E0;
	fma.rn.f32 	%f47, %f46, %f42, 0f3E146475;
	fma.rn.f32 	%f48, %f47, %f42, 0fBE2A68DD;
	fma.rn.f32 	%f49, %f48, %f42, 0f3E4CAF9E;
	fma.rn.f32 	%f50, %f49, %f42, 0fBE800042;
	fma.rn.f32 	%f51, %f50, %f42, 0f3EAAAAE6;
	fma.rn.f32 	%f52, %f51, %f42, 0fBF000000;
	mul.f32 	%f53, %f42, %f52;
	fma.rn.f32 	%f54, %f53, %f42, %f42;
	fma.rn.f32 	%f61, %f44, 0f3F317218, %f54;
	setp.lt.u32 	%p6, %r4, 2139095040;
	@%p6 bra 	$L__BB3_3;
	setp.gt.s32 	%p7, %r4, -1082130432;
	fma.rn.f32 	%f55, %f3, 0f7F800000, 0f7F800000;
	selp.f32 	%f56, %f55, %f61, %p7;
	setp.eq.f32 	%p8, %f3, 0f00000000;
	selp.f32 	%f61, 0f80000000, %f56, %p8;
$L__BB3_3:
	setp.gt.f32 	%p9, %f2, 0f4B000000;
	add.f32 	%f57, %f61, 0f3F317218;
	selp.f32 	%f58, %f57, %f61, %p9;
	setp.num.f32 	%p10, %f2, %f2;
	copysign.f32 	%f59, %f1, %f58;
	selp.f32 	%f60, %f59, %f58, %p10;
	cvta.to.global.u64 	%rd6, %rd1;
	add.s64 	%rd8, %rd6, %rd4;
	st.global.f32 	[%rd8], %f60;
$L__BB3_4:
	ret;

}


// ===== COMPILED SASS (sm_100) =====

	.target	sm_100

	.elftype	@"ET_EXEC"


//--------------------- .note.nv.tkinfo           --------------------------
	.section	.note.nv.tkinfo,"",@"SHT_NOTE"
	.sectionflags	@"SHF_NOTE_NV_TKINFO"
	.tkinfo
        /*0018*/ 	.word	0x00000002
        /*0030*/ 	.string	""
        /*0030*/ 	.string	"ptxas"
        /*0030*/ 	.string	"Cuda compilation tools, release 13.0, V13.0.88"
        /*0030*/ 	.string	"Build cuda_13.0.r13.0/compiler.36424714_0"
        /*0030*/ 	.string	"-arch sm_100 -m 64 "



//--------------------- .note.nv.cuinfo           --------------------------
	.section	.note.nv.cuinfo,"",@"SHT_NOTE"
	.sectionflags	@"SHF_NOTE_NV_CUINFO"
        /*0018*/ 	.short	0x0002
        /*001a*/ 	.short	0x0064
        /*001c*/ 	.short	0x0082
	.zero		2


//--------------------- .nv.info                  --------------------------
	.section	.nv.info,"",@"SHT_CUDA_INFO"
	.align	4


	//----- nvinfo : EIATTR_REGCOUNT
	.align		4
        /*0000*/ 	.byte	0x04, 0x2f
        /*0002*/ 	.short	(.L_1 - .L_0)
	.align		4
.L_0:
        /*0004*/ 	.word	index@(default_function_kernel)
        /*0008*/ 	.word	0x0000000c


	//----- nvinfo : EIATTR_FRAME_SIZE
	.align		4
.L_1:
        /*000c*/ 	.byte	0x04, 0x11
        /*000e*/ 	.short	(.L_3 - .L_2)
	.align		4
.L_2:
        /*0010*/ 	.word	index@(default_function_kernel)
        /*0014*/ 	.word	0x00000000


	//----- nvinfo : EIATTR_REGCOUNT
	.align		4
.L_3:
        /*0018*/ 	.byte	0x04, 0x2f
        /*001a*/ 	.short	(.L_5 - .L_4)
	.align		4
.L_4:
        /*001c*/ 	.word	index@(default_function_kernel_1)
        /*0020*/ 	.word	0x0000000c


	//----- nvinfo : EIATTR_FRAME_SIZE
	.align		4
.L_5:
        /*0024*/ 	.byte	0x04, 0x11
        /*0026*/ 	.short	(.L_7 - .L_6)
	.align		4
.L_6:
        /*0028*/ 	.word	index@(default_function_kernel_1)
        /*002c*/ 	.word	0x00000000


	//----- nvinfo : EIATTR_REGCOUNT
	.align		4
.L_7:
        /*0030*/ 	.byte	0x04, 0x2f
        /*0032*/ 	.short	(.L_9 - .L_8)
	.align		4
.L_8:
        /*0034*/ 	.word	index@(default_function_kernel_2)
        /*0038*/ 	.word	0x0000000a


	//----- nvinfo : EIATTR_FRAME_SIZE
	.align		4
.L_9:
        /*003c*/ 	.byte	0x04, 0x11
        /*003e*/ 	.short	(.L_11 - .L_10)
	.align		4
.L_10:
        /*0040*/ 	.word	index@(default_function_kernel_2)
        /*0044*/ 	.word	0x00000000


	//----- nvinfo : EIATTR_REGCOUNT
	.align		4
.L_11:
        /*0048*/ 	.byte	0x04, 0x2f
        /*004a*/ 	.short	(.L_13 - .L_12)
	.align		4
.L_12:
        /*004c*/ 	.word	index@(default_function_kernel_3)
        /*0050*/ 	.word	0x0000000c


	//----- nvinfo : EIATTR_FRAME_SIZE
	.align		4
.L_13:
        /*0054*/ 	.byte	0x04, 0x11
        /*0056*/ 	.short	(.L_15 - .L_14)
	.align		4
.L_14:
        /*0058*/ 	.word	index@(default_function_kernel_3)
        /*005c*/ 	.word	0x00000000


	//----- nvinfo : EIATTR_MIN_STACK_SIZE
	.align		4
.L_15:
        /*0060*/ 	.byte	0x04, 0x12
        /*0062*/ 	.short	(.L_17 - .L_16)
	.align		4
.L_16:
        /*0064*/ 	.word	index@(default_function_kernel_3)
        /*0068*/ 	.word	0x00000000


	//----- nvinfo : EIATTR_MIN_STACK_SIZE
	.align		4
.L_17:
        /*006c*/ 	.byte	0x04, 0x12
        /*006e*/ 	.short	(.L_19 - .L_18)
	.align		4
.L_18:
        /*0070*/ 	.word	index@(default_function_kernel_2)
        /*0074*/ 	.word	0x00000000


	//----- nvinfo : EIATTR_MIN_STACK_SIZE
	.align		4
.L_19:
        /*0078*/ 	.byte	0x04, 0x12
        /*007a*/ 	.short	(.L_21 - .L_20)
	.align		4
.L_20:
        /*007c*/ 	.word	index@(default_function_kernel_1)
        /*0080*/ 	.word	0x00000000


	//----- nvinfo : EIATTR_MIN_STACK_SIZE
	.align		4
.L_21:
        /*0084*/ 	.byte	0x04, 0x12
        /*0086*/ 	.short	(.L_23 - .L_22)
	.align		4
.L_22:
        /*0088*/ 	.word	index@(default_function_kernel)
        /*008c*/ 	.word	0x00000000
.L_23:


//--------------------- .nv.compat                --------------------------
	.section	.nv.compat,"",@"SHT_CUDA_COMPAT_INFO"
	.align	4
        /*0000*/ 	.byte	0x02, 0x09, 0x00, 0x00, 0x02, 0x02, 0x01, 0x00, 0x02, 0x05, 0x05, 0x00, 0x03, 0x07, 0x01, 0x01
        /*0010*/ 	.byte	0x02, 0x03, 0x00, 0x00, 0x02, 0x06, 0x01, 0x00, 0x04, 0x0b, 0x08, 0x00, 0x01, 0x00, 0x00, 0x00
        /*0020*/ 	.byte	0x00, 0x00, 0x00, 0x00


//--------------------- .nv.info.default_function_kernel_3 --------------------------
	.section	.nv.info.default_function_kernel_3,"",@"SHT_CUDA_INFO"
	.sectionflags	@""
	.align	4


	//----- nvinfo : EIATTR_CUDA_API_VERSION
	.align		4
        /*0000*/ 	.byte	0x04, 0x37
        /*0002*/ 	.short	(.L_25 - .L_24)
.L_24:
        /*0004*/ 	.word	0x00000082


	//----- nvinfo : EIATTR_KPARAM_INFO
	.align		4
.L_25:
        /*0008*/ 	.byte	0x04, 0x17
        /*000a*/ 	.short	(.L_27 - .L_26)
.L_26:
        /*000c*/ 	.word	0x00000000
        /*0010*/ 	.short	0x0001
        /*0012*/ 	.short	0x0008
        /*0014*/ 	.byte	0x00, 0xf5, 0x21, 0x00


	//----- nvinfo : EIATTR_KPARAM_INFO
	.align		4
.L_27:
        /*0018*/ 	.byte	0x04, 0x17
        /*001a*/ 	.short	(.L_29 - .L_28)
.L_28:
        /*001c*/ 	.word	0x00000000
        /*0020*/ 	.short	0x0000
        /*0022*/ 	.short	0x0000
        /*0024*/ 	.byte	0x00, 0xf5, 0x21, 0x00


	//----- nvinfo : EIATTR_SPARSE_MMA_MASK
	.align		4
.L_29:
        /*0028*/ 	.byte	0x03, 0x50
        /*002a*/ 	.short	0x0000


	//----- nvinfo : EIATTR_MAXREG_COUNT
	.align		4
        /*002c*/ 	.byte	0x03, 0x1b
        /*002e*/ 	.short	0x00ff


	//----- nvinfo : EIATTR_MERCURY_ISA_VERSION
	.align		4
        /*0030*/ 	.byte	0x03, 0x5f
        /*0032*/ 	.short	0x0101


	//----- nvinfo : EIATTR_VRC_CTA_INIT_COUNT
	.align		4
        /*0034*/ 	.byte	0x02, 0x4a
	.zero		1
	.zero		1


	//----- nvinfo : EIATTR_EXIT_INSTR_OFFSETS
	.align		4
        /*0038*/ 	.byte	0x04, 0x1c
        /*003a*/ 	.short	(.L_31 - .L_30)


	//   ....[0]....
.L_30:
        /*003c*/ 	.word	0x00000070


	//   ....[1]....
        /*0040*/ 	.word	0x00000530


	//----- nvinfo : EIATTR_MAX_THREADS
	.align		4
.L_31:
        /*0044*/ 	.byte	0x04, 0x05
        /*0046*/ 	.short	(.L_33 - .L_32)
.L_32:
        /*0048*/ 	.word	0x00000020
        /*004c*/ 	.word	0x00000001
        /*0050*/ 	.word	0x00000001


	//----- nvinfo : EIATTR_CBANK_PARAM_SIZE
	.align		4
.L_33:
        /*0054*/ 	.byte	0x03, 0x19
        /*0056*/ 	.short	0x0010


	//----- nvinfo : EIATTR_PARAM_CBANK
	.align		4
        /*0058*/ 	.byte	0x04, 0x0a
        /*005a*/ 	.short	(.L_35 - .L_34)
	.align		4
.L_34:
        /*005c*/ 	.word	index@(.nv.constant0.default_function_kernel_3)
        /*0060*/ 	.short	0x0380
        /*0062*/ 	.short	0x0010


	//----- nvinfo : EIATTR_SW_WAR
	.align		4
.L_35:
        /*0064*/ 	.byte	0x04, 0x36
        /*0066*/ 	.short	(.L_37 - .L_36)
.L_36:
        /*0068*/ 	.word	0x00000008
.L_37:


//--------------------- .nv.info.default_function_kernel_2 --------------------------
	.section	.nv.info.default_function_kernel_2,"",@"SHT_CUDA_INFO"
	.sectionflags	@""
	.align	4


	//----- nvinfo : EIATTR_CUDA_API_VERSION
	.align		4
        /*0000*/ 	.byte	0x04, 0x37
        /*0002*/ 	.short	(.L_39 - .L_38)
.L_38:
        /*0004*/ 	.word	0x00000082


	//----- nvinfo : EIATTR_KPARAM_INFO
	.align		4
.L_39:
        /*0008*/ 	.byte	0x04, 0x17
        /*000a*/ 	.short	(.L_41 - .L_40)
.L_40:
        /*000c*/ 	.word	0x00000000
        /*0010*/ 	.short	0x0001
        /*0012*/ 	.short	0x0008
        /*0014*/ 	.byte	0x00, 0xf5, 0x21, 0x00


	//----- nvinfo : EIATTR_KPARAM_INFO
	.align		4
.L_41:
        /*0018*/ 	.byte	0x04, 0x17
        /*001a*/ 	.short	(.L_43 - .L_42)
.L_42:
        /*001c*/ 	.word	0x00000000
        /*0020*/ 	.short	0x0000
        /*0022*/ 	.short	0x0000
        /*0024*/ 	.byte	0x00, 0xf5, 0x21, 0x00


	//----- nvinfo : EIATTR_SPARSE_MMA_MASK
	.align		4
.L_43:
        /*0028*/ 	.byte	0x03, 0x50
        /*002a*/ 	.short	0x0000


	//----- nvinfo : EIATTR_MAXREG_COUNT
	.align		4
        /*002c*/ 	.byte	0x03, 0x1b
        /*002e*/ 	.short	0x00ff


	//----- nvinfo : EIATTR_MERCURY_ISA_VERSION
	.align		4
        /*0030*/ 	.byte	0x03, 0x5f
        /*0032*/ 	.short	0x0101


	//----- nvinfo : EIATTR_VRC_CTA_INIT_COUNT
	.align		4
        /*0034*/ 	.byte	0x02, 0x4a
	.zero		1
	.zero		1


	//----- nvinfo : EIATTR_EXIT_INSTR_OFFSETS
	.align		4
        /*0038*/ 	.byte	0x04, 0x1c
        /*003a*/ 	.short	(.L_45 - .L_44)


	//   ....[0]....
.L_44:
        /*003c*/ 	.word	0x00000070


	//   ....[1]....
        /*0040*/ 	.word	0x000002d0


	//----- nvinfo : EIATTR_MAX_THREADS
	.align		4
.L_45:
        /*0044*/ 	.byte	0x04, 0x05
        /*0046*/ 	.short	(.L_47 - .L_46)
.L_46:
        /*0048*/ 	.word	0x00000020
        /*004c*/ 	.word	0x00000001
        /*0050*/ 	.word	0x00000001


	//----- nvinfo : EIATTR_CBANK_PARAM_SIZE
	.align		4
.L_47:
        /*0054*/ 	.byte	0x03, 0x19
        /*0056*/ 	.short	0x0010


	//----- nvinfo : EIATTR_PARAM_CBANK
	.align		4
        /*0058*/ 	.byte	0x04, 0x0a
        /*005a*/ 	.short	(.L_49 - .L_48)
	.align		4
.L_48:
        /*005c*/ 	.word	index@(.nv.constant0.default_function_kernel_2)
        /*0060*/ 	.short	0x0380
        /*0062*/ 	.short	0x0010


	//----- nvinfo : EIATTR_SW_WAR
	.align		4
.L_49:
        /*0064*/ 	.byte	0x04, 0x36
        /*0066*/ 	.short	(.L_51 - .L_50)
.L_50:
        /*0068*/ 	.word	0x00000008
.L_51:


//--------------------- .nv.info.default_function_kernel_1 --------------------------
	.section	.nv.info.default_function_kernel_1,"",@"SHT_CUDA_INFO"
	.sectionflags	@""
	.align	4


	//----- nvinfo : EIATTR_CUDA_API_VERSION
	.align		4
        /*0000*/ 	.byte	0x04, 0x37
        /*0002*/ 	.short	(.L_53 - .L_52)
.L_52:
        /*0004*/ 	.word	0x00000082


	//----- nvinfo : EIATTR_KPARAM_INFO
	.align		4
.L_53:
        /*0008*/ 	.byte	0x04, 0x17
        /*000a*/ 	.short	(.L_55 - .L_54)
.L_54:
        /*000c*/ 	.word	0x00000000
        /*0010*/ 	.short	0x0001
        /*0012*/ 	.short	0x0008
        /*0014*/ 	.byte	0x00, 0xf5, 0x21, 0x00


	//----- nvinfo : EIATTR_KPARAM_INFO
	.align		4
.L_55:
        /*0018*/ 	.byte	0x04, 0x17
        /*001a*/ 	.short	(.L_57 - .L_56)
.L_56:
        /*001c*/ 	.word	0x00000000
        /*0020*/ 	.short	0x0000
        /*0022*/ 	.short	0x0000
        /*0024*/ 	.byte	0x00, 0xf5, 0x21, 0x00


	//----- nvinfo : EIATTR_SPARSE_MMA_MASK
	.align		4
.L_57:
        /*0028*/ 	.byte	0x03, 0x50
        /*002a*/ 	.short	0x0000


	//----- nvinfo : EIATTR_MAXREG_COUNT
	.align		4
        /*002c*/ 	.byte	0x03, 0x1b
        /*002e*/ 	.short	0x00ff


	//----- nvinfo : EIATTR_MERCURY_ISA_VERSION
	.align		4
        /*0030*/ 	.byte	0x03, 0x5f
        /*0032*/ 	.short	0x0101


	//----- nvinfo : EIATTR_VRC_CTA_INIT_COUNT
	.align		4
        /*0034*/ 	.byte	0x02, 0x4a
	.zero		1
	.zero		1


	//----- nvinfo : EIATTR_EXIT_INSTR_OFFSETS
	.align		4
        /*0038*/ 	.byte	0x04, 0x1c
        /*003a*/ 	.short	(.L_59 - .L_58)


	//   ....[0]....
.L_58:
        /*003c*/ 	.word	0x00000070


	//   ....[1]....
        /*0040*/ 	.word	0x00000360


	//----- nvinfo : EIATTR_MAX_THREADS
	.align		4
.L_59:
        /*0044*/ 	.byte	0x04, 0x05
        /*0046*/ 	.short	(.L_61 - .L_60)
.L_60:
        /*0048*/ 	.word	0x00000040
        /*004c*/ 	.word	0x00000001
        /*0050*/ 	.word	0x00000001


	//----- nvinfo : EIATTR_CBANK_PARAM_SIZE
	.align		4
.L_61:
        /*0054*/ 	.byte	0x03, 0x19
        /*0056*/ 	.short	0x0010


	//----- nvinfo : EIATTR_PARAM_CBANK
	.align		4
        /*0058*/ 	.byte	0x04, 0x0a
        /*005a*/ 	.short	(.L_63 - .L_62)
	.align		4
.L_62:
        /*005c*/ 	.word	index@(.nv.constant0.default_function_kernel_1)
        /*0060*/ 	.short	0x0380
        /*0062*/ 	.short	0x0010


	//----- nvinfo : EIATTR_SW_WAR
	.align		4
.L_63:
        /*0064*/ 	.byte	0x04, 0x36
        /*0066*/ 	.short	(.L_65 - .L_64)
.L_64:
        /*0068*/ 	.word	0x00000008
.L_65:


//--------------------- .nv.info.default_function_kernel --------------------------
	.section	.nv.info.default_function_kernel,"",@"SHT_CUDA_INFO"
	.sectionflags	@""
	.align	4


	//----- nvinfo : EIATTR_CUDA_API_VERSION
	.align		4
        /*0000*/ 	.byte	0x04, 0x37
        /*0002*/ 	.short	(.L_67 - .L_66)
.L_66:
        /*0004*/ 	.word	0x00000082


	//----- nvinfo : EIATTR_KPARAM_INFO
	.align		4
.L_67:
        /*0008*/ 	.byte	0x04, 0x17
        /*000a*/ 	.short	(.L_69 - .L_68)
.L_68:
        /*000c*/ 	.word	0x00000000
        /*0010*/ 	.short	0x0002
        /*0012*/ 	.short	0x0010
        /*0014*/ 	.byte	0x00, 0xf5, 0x21, 0x00


	//----- nvinfo : EIATTR_KPARAM_INFO
	.align		4
.L_69:
        /*0018*/ 	.byte	0x04, 0x17
        /*001a*/ 	.short	(.L_71 - .L_70)
.L_70:
        /*001c*/ 	.word	0x00000000
        /*0020*/ 	.short	0x0001
        /*0022*/ 	.short	0x0008
        /*0024*/ 	.byte	0x00, 0xf5, 0x21, 0x00


	//----- nvinfo : EIATTR_KPARAM_INFO
	.align		4
.L_71:
        /*0028*/ 	.byte	0x04, 0x17
        /*002a*/ 	.short	(.L_73 - .L_72)
.L_72:
        /*002c*/ 	.word	0x00000000
        /*0030*/ 	.short	0x0000
        /*0032*/ 	.short	0x0000
        /*0034*/ 	.byte	0x00, 0xf5, 0x21, 0x00


	//----- nvinfo : EIATTR_SPARSE_MMA_MASK
	.align		4
.L_73:
        /*0038*/ 	.byte	0x03, 0x50
        /*003a*/ 	.short	0x0000


	//----- nvinfo : EIATTR_MAXREG_COUNT
	.align		4
        /*003c*/ 	.byte	0x03, 0x1b
        /*003e*/ 	.short	0x00ff


	//----- nvinfo : EIATTR_MERCURY_ISA_VERSION
	.align		4
        /*0040*/ 	.byte	0x03, 0x5f
        /*0042*/ 	.short	0x0101


	//----- nvinfo : EIATTR_VRC_CTA_INIT_COUNT
	.align		4
        /*0044*/ 	.byte	0x02, 0x4a
	.zero		1
	.zero		1


	//----- nvinfo : EIATTR_EXIT_INSTR_OFFSETS
	.align		4
        /*0048*/ 	.byte	0x04, 0x1c
        /*004a*/ 	.short	(.L_75 - .L_74)


	//   ....[0]....
.L_74:
        /*004c*/ 	.word	0x00000070


	//   ....[1]....
        /*0050*/ 	.word	0x00000150


	//----- nvinfo : EIATTR_MAX_THREADS
	.align		4
.L_75:
        /*0054*/ 	.byte	0x04, 0x05
        /*0056*/ 	.short	(.L_77 - .L_76)
.L_76:
        /*0058*/ 	.word	0x00000020
        /*005c*/ 	.word	0x00000001
        /*0060*/ 	.word	0x00000001


	//----- nvinfo : EIATTR_CBANK_PARAM_SIZE
	.align		4
.L_77:
        /*0064*/ 	.byte	0x03, 0x19
        /*0066*/ 	.short	0x0018


	//----- nvinfo : EIATTR_PARAM_CBANK
	.align		4
        /*0068*/ 	.byte	0x04, 0x0a
        /*006a*/ 	.short	(.L_79 - .L_78)
	.align		4
.L_78:
        /*006c*/ 	.word	index@(.nv.constant0.default_function_kernel)
        /*0070*/ 	.short	0x0380
        /*0072*/ 	.short	0x0018


	//----- nvinfo : EIATTR_SW_WAR
	.align		4
.L_79:
        /*0074*/ 	.byte	0x04, 0x36
        /*0076*/ 	.short	(.L_81 - .L_80)
.L_80:
        /*0078*/ 	.word	0x00000008
.L_81:


//--------------------- .nv.callgraph             --------------------------
	.section	.nv.callgraph,"",@"SHT_CUDA_CALLGRAPH"
	.align	4
	.sectionentsize	8
	.align		4
        /*0000*/ 	.word	0x00000000
	.align		4
        /*0004*/ 	.word	0xffffffff
	.align		4
        /*0008*/ 	.word	0x00000000
	.align		4
        /*000c*/ 	.word	0xfffffffe
	.align		4
        /*0010*/ 	.word	0x00000000
	.align		4
        /*0014*/ 	.word	0xfffffffd
	.align		4
        /*0018*/ 	.word	0x00000000
	.align		4
        /*001c*/ 	.word	0xfffffffc


//--------------------- .text.default_function_kernel_3 --------------------------
	.section	.text.default_function_kernel_3,"ax",@progbits
	.align	128
        .global         default_function_kernel_3
        .type           default_function_kernel_3,@function
        .size           default_function_kernel_3,(.L_x_4 - default_function_kernel_3)
        .other          default_function_kernel_3,@"STO_CUDA_ENTRY STV_DEFAULT"
default_function_kernel_3:
.text.default_function_kernel_3:
[----:B------:R-:W-:Y:S01]  /*0000*/  LDC R1, c[0x0][0x37c] ;  /* 0x0000df00ff017b82 */ /* 0x000fe20000000800 */
[----:B------:R-:W0:Y:S07]  /*0010*/  S2R R5, SR_TID.X ;  /* 0x0000000000057919 */ /* 0x000e2e0000002100 */
[----:B------:R-:W1:Y:S02]  /*0020*/  S2UR UR5, SR_CTAID.X ;  /* 0x00000000000579c3 */ /* 0x000e640000002500 */
[----:B-1----:R-:W-:Y:S01]  /*0030*/  USHF.L.U32 UR4, UR5, 0x2, URZ ;  /* 0x0000000205047899 */ /* 0x002fe200080006ff */
[----:B0-----:R-:W-:-:S05]  /*0040*/  SHF.R.U32.HI R0, RZ, 0x3, R5 ;  /* 0x00000003ff007819 */ /* 0x001fca0000011605 */
[----:B------:R-:W-:-:S04]  /*0050*/  LOP3.LUT R0, R0, UR4, RZ, 0xfc, !PT ;  /* 0x0000000400007c12 */ /* 0x000fc8000f8efcff */
[----:B------:R-:W-:-:S13]  /*0060*/  ISETP.GT.U32.AND P0, PT, R0, 0x8, PT ;  /* 0x000000080000780c */ /* 0x000fda0003f04070 */
[----:B------:R-:W-:Y:S05]  /*0070*/  @P0 EXIT ;  /* 0x000000000000094d */ /* 0x000fea0003800000 */
[----:B------:R-:W0:Y:S01]  /*0080*/  LDC.64 R2, c[0x0][0x388] ;  /* 0x0000e200ff027b82 */ /* 0x000e220000000a00 */
[----:B------:R-:W1:Y:S01]  /*0090*/  LDCU.64 UR6, c[0x0][0x358] ;  /* 0x00006b00ff0677ac */ /* 0x000e620008000a00 */
[----:B------:R-:W-:-:S06]  /*00a0*/  USHF.L.U32 UR4, UR5, 0x5, URZ ;  /* 0x0000000505047899 */ /* 0x000fcc00080006ff */
[----:B------:R-:W-:-:S05]  /*00b0*/  LOP3.LUT R5, R5, UR4, RZ, 0xfc, !PT ;  /* 0x0000000405057c12 */ /* 0x000fca000f8efcff */
[----:B0-----:R-:W-:-:S06]  /*00c0*/  IMAD.WIDE.U32 R2, R5, 0x4, R2 ;  /* 0x0000000405027825 */ /* 0x001fcc00078e0002 */
[----:B-1----:R0:W2:Y:S01]  /*00d0*/  LDG.E.CONSTANT R2, desc[UR6][R2.64] ;  /* 0x0000000602027981 */ /* 0x0020a2000c1e9900 */
[----:B------:R-:W-:Y:S01]  /*00e0*/  HFMA2 R7, -RZ, RZ, 1.75, 0 ;  /* 0x3f000000ff077431 */ /* 0x000fe200000001ff */
[----:B------:R-:W-:Y:S02]  /*00f0*/  MOV R9, 0x3e800000 ;  /* 0x3e80000000097802 */ /* 0x000fe40000000f00 */
[----:B0-----:R-:W-:Y:S02]  /*0100*/  MOV R3, 0x3d10ecef ;  /* 0x3d10ecef00037802 */ /* 0x001fe40000000f00 */
[C---:B--2---:R-:W-:Y:S01]  /*0110*/  FFMA R0, |R2|.reuse, -R7, 0.5 ;  /* 0x3f00000002007423 */ /* 0x044fe20000000a07 */
[C---:B------:R-:W-:Y:S02]  /*0120*/  FSETP.NEU.AND P1, PT, |R2|.reuse, 1, PT ;  /* 0x3f8000000200780b */ /* 0x040fe40003f2d200 */
[----:B------:R-:W-:Y:S01]  /*0130*/  FSETP.GT.AND P0, PT, |R2|, 0.56000000238418579102, PT ;  /* 0x3f0f5c290200780b */ /* 0x000fe20003f04200 */
[----:B------:R-:W0:Y:S02]  /*0140*/  MUFU.RSQ R7, R0 ;  /* 0x0000000000077308 */ /* 0x000e240000001400 */
[----:B0-----:R-:W-:Y:S01]  /*0150*/  FMUL R4, R0, R7 ;  /* 0x0000000700047220 */ /* 0x001fe20000400000 */
[----:B------:R-:W-:-:S04]  /*0160*/  FMUL R7, R7, -0.5 ;  /* 0xbf00000007077820 */ /* 0x000fc80000400000 */
[----:B------:R-:W-:-:S04]  /*0170*/  FFMA R7, R4, R7, 0.5 ;  /* 0x3f00000004077423 */ /* 0x000fc80000000007 */
[----:B------:R-:W-:-:S05]  /*0180*/  FFMA R7, R4, R7, R4 ;  /* 0x0000000704077223 */ /* 0x000fca0000000004 */
[----:B------:R-:W-:Y:S02]  /*0190*/  FSEL R7, R7, RZ, P1 ;  /* 0x000000ff07077208 */ /* 0x000fe40000800000 */
[----:B------:R-:W-:Y:S02]  /*01a0*/  FSETP.GT.AND P1, PT, R2, 0.56000000238418579102, PT ;  /* 0x3f0f5c290200780b */ /* 0x000fe40003f24000 */
[----:B------:R-:W-:-:S04]  /*01b0*/  FSEL R7, R7, |R2|, P0 ;  /* 0x4000000207077208 */ /* 0x000fc80000000000 */
[----:B------:R-:W-:-:S05]  /*01c0*/  LOP3.LUT R7, R7, 0x80000000, R2, 0xb8, !PT ;  /* 0x8000000007077812 */ /* 0x000fca00078eb802 */
[----:B------:R-:W-:-:S04]  /*01d0*/  FMUL R0, R7, R7 ;  /* 0x0000000707007220 */ /* 0x000fc80000400000 */
[----:B------:R-:W-:-:S04]  /*01e0*/  FFMA R3, R0, R3, 0.016980519518256187439 ;  /* 0x3c8b1abb00037423 */ /* 0x000fc80000000003 */
[----:B------:R-:W-:-:S04]  /*01f0*/  FFMA R3, R0, R3, 0.030762933194637298584 ;  /* 0x3cfc028c00037423 */ /* 0x000fc80000000003 */
[----:B------:R-:W-:-:S04]  /*0200*/  FFMA R3, R0, R3, 0.044709417968988418579 ;  /* 0x3d37213900037423 */ /* 0x000fc80000000003 */
[----:B------:R-:W-:-:S04]  /*0210*/  FFMA R3, R0, R3, 0.074989043176174163818 ;  /* 0x3d9993db00037423 */ /* 0x000fc80000000003 */
[----:B------:R-:W-:-:S04]  /*0220*/  FFMA R3, R0, R3, 0.16666707396507263184 ;  /* 0x3e2aaac600037423 */ /* 0x000fc80000000003 */
[----:B------:R-:W-:Y:S01]  /*0230*/  FMUL R0, R0, R3 ;  /* 0x0000000300007220 */ /* 0x000fe20000400000 */
[----:B------:R-:W-:-:S03]  /*0240*/  HFMA2 R3, -RZ, RZ, 1.9599609375, 20144 ;  /* 0x3fd774ebff037431 */ /* 0x000fc600000001ff */
[----:B------:R-:W-:-:S05]  /*0250*/  FFMA R0, R7, R0, R7 ;  /* 0x0000000007007223 */ /* 0x000fca0000000007 */
[----:B------:R-:W-:-:S05]  /*0260*/  FSEL R2, R0, -R0, P0 ;  /* 0x8000000000027208 */ /* 0x000fca0000000000 */
[----:B------:R-:W-:-:S04]  /*0270*/  @!P1 FFMA R0, R3, 0.93318945169448852539, R2 ;  /* 0x3f6ee58103009823 */ /* 0x000fc80000000002 */
[----:B------:R-:W-:-:S04]  /*0280*/  @P0 FADD R0, R0, R0 ;  /* 0x0000000000000221 */ /* 0x000fc80000000000 */
[C---:B------:R-:W-:Y:S01]  /*0290*/  FFMA R2, R0.reuse, R0, 1 ;  /* 0x3f80000000027423 */ /* 0x040fe20000000000 */
[----:B------:R-:W-:-:S03]  /*02a0*/  FSETP.GT.AND P0, PT, |R0|, 8388608, PT ;  /* 0x4b0000000000780b */ /* 0x000fc60003f04200 */
[----:B------:R-:W0:Y:S02]  /*02b0*/  MUFU.RSQ R3, R2 ;  /* 0x0000000200037308 */ /* 0x000e240000001400 */
[----:B0-----:R-:W-:-:S06]  /*02c0*/  FFMA R3, R2, R3, 1 ;  /* 0x3f80000002037423 */ /* 0x001fcc0000000003 */
[----:B------:R-:W0:Y:S02]  /*02d0*/  MUFU.RCP R3, R3 ;  /* 0x0000000300037308 */ /* 0x000e240000001000 */
[----:B0-----:R-:W-:-:S04]  /*02e0*/  FMUL R7, |R0|, R3 ;  /* 0x0000000300077220 */ /* 0x001fc80000400200 */
[----:B------:R-:W-:-:S05]  /*02f0*/  FFMA R7, |R0|, R7, |R0| ;  /* 0x0000000700077223 */ /* 0x000fca0000000600 */
[----:B------:R-:W-:-:S04]  /*0300*/  FSEL R7, |R0|, R7, P0 ;  /* 0x0000000700077208 */ /* 0x000fc80000000200 */
[C---:B------:R-:W-:Y:S01]  /*0310*/  ISETP.GE.U32.AND P1, PT, R7.reuse, 0x7f800000, PT ;  /* 0x7f8000000700780c */ /* 0x040fe20003f26070 */
[----:B------:R-:W-:-:S03]  /*0320*/  FADD.RZ R4, R7, 1 ;  /* 0x3f80000007047421 */ /* 0x000fc6000000c000 */
[----:B------:R-:W-:Y:S02]  /*0330*/  ISETP.GT.AND P2, PT, R7, -0x40800000, P1 ;  /* 0xbf8000000700780c */ /* 0x000fe40000f44270 */
[----:B------:R-:W-:-:S04]  /*0340*/  IADD3 R4, PT, PT, R4, -0x3f400000, RZ ;  /* 0xc0c0000004047810 */ /* 0x000fc80007ffe0ff */
[----:B------:R-:W-:-:S04]  /*0350*/  LOP3.LUT R4, R4, 0xff800000, RZ, 0xc0, !PT ;  /* 0xff80000004047812 */ /* 0x000fc800078ec0ff */
[----:B------:R-:W-:Y:S02]  /*0360*/  IADD3 R6, PT, PT, -R4, 0x40800000, RZ ;  /* 0x4080000004067810 */ /* 0x000fe40007ffe1ff */
[-C--:B------:R-:W-:Y:S02]  /*0370*/  IADD3 R2, PT, PT, R7, -R4.reuse, RZ ;  /* 0x8000000407027210 */ /* 0x080fe40007ffe0ff */
[----:B------:R-:W-:Y:S01]  /*0380*/  I2FP.F32.S32 R4, R4 ;  /* 0x0000000400047245 */ /* 0x000fe20000201400 */
[----:B------:R-:W-:Y:S01]  /*0390*/  FFMA R3, R6, R9, -1 ;  /* 0xbf80000006037423 */ /* 0x000fe20000000009 */
[----:B------:R-:W-:Y:S01]  /*03a0*/  HFMA2 R9, -RZ, RZ, 1.3056640625, -1.8671875 ;  /* 0x3d39bf78ff097431 */ /* 0x000fe200000001ff */
[----:B------:R-:W-:Y:S02]  /*03b0*/  @P1 MOV R6, 0x7f800000 ;  /* 0x7f80000000061802 */ /* 0x000fe40000000f00 */
[----:B------:R-:W-:Y:S01]  /*03c0*/  FADD R2, R2, R3 ;  /* 0x0000000302027221 */ /* 0x000fe20000000000 */
[----:B------:R-:W-:-:S03]  /*03d0*/  FMUL R4, R4, 1.1920928955078125e-07 ;  /* 0x3400000004047820 */ /* 0x000fc60000400000 */
[----:B------:R-:W-:-:S04]  /*03e0*/  FFMA R3, R2, -R9, 0.10546888411045074463 ;  /* 0x3dd8001202037423 */ /* 0x000fc80000000809 */
[----:B------:R-:W-:-:S04]  /*03f0*/  FFMA R3, R2, R3, -0.13229703903198242188 ;  /* 0xbe0778e002037423 */ /* 0x000fc80000000003 */
[----:B------:R-:W-:-:S04]  /*0400*/  FFMA R3, R2, R3, 0.14491446316242218018 ;  /* 0x3e14647502037423 */ /* 0x000fc80000000003 */
[----:B------:R-:W-:-:S04]  /*0410*/  FFMA R3, R2, R3, -0.16641564667224884033 ;  /* 0xbe2a68dd02037423 */ /* 0x000fc80000000003 */
[----:B------:R-:W-:-:S04]  /*0420*/  FFMA R3, R2, R3, 0.19988867640495300293 ;  /* 0x3e4caf9e02037423 */ /* 0x000fc80000000003 */
[----:B------:R-:W-:-:S04]  /*0430*/  FFMA R3, R2, R3, -0.25000196695327758789 ;  /* 0xbe80004202037423 */ /* 0x000fc80000000003 */
[----:B------:R-:W-:-:S04]  /*0440*/  FFMA R3, R2, R3, 0.33333510160446166992 ;  /* 0x3eaaaae602037423 */ /* 0x000fc80000000003 */
[----:B------:R-:W-:-:S04]  /*0450*/  FFMA R3, R2, R3, -0.5 ;  /* 0xbf00000002037423 */ /* 0x000fc80000000003 */
[----:B------:R-:W-:-:S04]  /*0460*/  FMUL R3, R2, R3 ;  /* 0x0000000302037220 */ /* 0x000fc80000400000 */
[----:B------:R-:W-:-:S04]  /*0470*/  FFMA R3, R2, R3, R2 ;  /* 0x0000000302037223 */ /* 0x000fc80000000002 */
[----:B------:R-:W-:Y:S01]  /*0480*/  FFMA R4, R4, 0.69314718246459960938, R3 ;  /* 0x3f31721804047823 */ /* 0x000fe20000000003 */
[C---:B------:R-:W-:Y:S01]  /*0490*/  @P2 FFMA R4, R7.reuse, R6, +INF ;  /* 0x7f80000007042423 */ /* 0x040fe20000000006 */
[----:B------:R-:W0:Y:S01]  /*04a0*/  LDC.64 R2, c[0x0][0x380] ;  /* 0x0000e000ff027b82 */ /* 0x000e220000000a00 */
[----:B------:R-:W-:-:S04]  /*04b0*/  @P1 FSETP.NEU.AND P2, PT, R7, RZ, PT ;  /* 0x000000ff0700120b */ /* 0x000fc80003f4d000 */
[----:B------:R-:W-:-:S05]  /*04c0*/  @P1 FSEL R4, R4, -RZ, P2 ;  /* 0x800000ff04041208 */ /* 0x000fca0001000000 */
[----:B------:R-:W-:Y:S01]  /*04d0*/  @P0 FADD R4, R4, 0.69314718246459960938 ;  /* 0x3f31721804040421 */ /* 0x000fe20000000000 */
[----:B------:R-:W-:-:S04]  /*04e0*/  FSETP.NAN.AND P0, PT, |R0|, |R0|, PT ;  /* 0x400000000000720b */ /* 0x000fc80003f08200 */
[----:B------:R-:W-:Y:S01]  /*04f0*/  LOP3.LUT R0, R4, 0x80000000, R0, 0xb8, !PT ;  /* 0x8000000004007812 */ /* 0x000fe200078eb800 */
[----:B0-----:R-:W-:-:S03]  /*0500*/  IMAD.WIDE.U32 R2, R5, 0x4, R2 ;  /* 0x0000000405027825 */ /* 0x001fc600078e0002 */
[----:B------:R-:W-:-:S05]  /*0510*/  FSEL R5, R0, R4, !P0 ;  /* 0x0000000400057208 */ /* 0x000fca0004000000 */
[----:B------:R-:W-:Y:S01]  /*0520*/  STG.E desc[UR6][R2.64], R5 ;  /* 0x0000000502007986 */ /* 0x000fe2000c101906 */
[----:B------:R-:W-:Y:S05]  /*0530*/  EXIT ;  /* 0x000000000000794d */ /* 0x000fea0003800000 */
.L_x_0:
[----:B------:R-:W-:-:S00]  /*0540*/  BRA `(.L_x_0) ;  /* 0xfffffffc00fc7947 */ /* 0x000fc0000383ffff */
[----:B------:R-:W-:-:S00]  /*0550*/  NOP ;  /* 0x0000000000007918 */ /* 0x000fc00000000000 */
        /* <DEDUP_REMOVED lines=10> */
.L_x_4:


//--------------------- .text.default_function_kernel_2 --------------------------
	.section	.text.default_function_kernel_2,"ax",@progbits
	.align	128
        .global         default_function_kernel_2
        .type           default_function_kernel_2,@function
        .size           default_function_kernel_2,(.L_x_5 - default_function_kernel_2)
        .other          default_function_kernel_2,@"STO_CUDA_ENTRY STV_DEFAULT"
default_function_kernel_2:
.text.default_function_kernel_2:
        /* <DEDUP_REMOVED lines=15> */
[----:B0-----:R-:W-:-:S04]  /*00f0*/  MOV R3, 0x3d10ecef ;  /* 0x3d10ecef00037802 */ /* 0x001fc80000000f00 */
        /* <DEDUP_REMOVED lines=18> */
[----:B------:R-:W-:Y:S02]  /*0220*/  FMUL R0, R0, R3 ;  /* 0x0000000300007220 */ /* 0x000fe40000400000 */
[----:B------:R-:W0:Y:S02]  /*0230*/  LDC.64 R2, c[0x0][0x380] ;  /* 0x0000e000ff027b82 */ /* 0x000e240000000a00 */
[----:B------:R-:W-:Y:S01]  /*0240*/  FFMA R0, R7, R0, R7 ;  /* 0x0000000007007223 */ /* 0x000fe20000000007 */
[----:B------:R-:W-:-:S04]  /*0250*/  HFMA2 R7, -RZ, RZ, 1.9599609375, 20144 ;  /* 0x3fd774ebff077431 */ /* 0x000fc800000001ff */
[----:B------:R-:W-:-:S05]  /*0260*/  FSEL R4, R0, -R0, P0 ;  /* 0x8000000000047208 */ /* 0x000fca0000000000 */
[----:B------:R-:W-:-:S04]  /*0270*/  @!P1 FFMA R0, R7, 0.93318945169448852539, R4 ;  /* 0x3f6ee58107009823 */ /* 0x000fc80000000004 */
[----:B------:R-:W-:-:S04]  /*0280*/  @P0 FADD R0, R0, R0 ;  /* 0x0000000000000221 */ /* 0x000fc80000000000 */
[----:B------:R-:W-:Y:S01]  /*0290*/  FMUL.RZ R7, R0, 0.15915493667125701904 ;  /* 0x3e22f98300077820 */ /* 0x000fe2000040c000 */
[----:B0-----:R-:W-:-:S05]  /*02a0*/  IMAD.WIDE.U32 R2, R5, 0x4, R2 ;  /* 0x0000000405027825 */ /* 0x001fca00078e0002 */
[----:B------:R-:W0:Y:S02]  /*02b0*/  MUFU.SIN R7, R7 ;  /* 0x0000000700077308 */ /* 0x000e240000000400 */
[----:B0-----:R-:W-:Y:S01]  /*02c0*/  STG.E desc[UR6][R2.64], R7 ;  /* 0x0000000702007986 */ /* 0x001fe2000c101906 */
[----:B------:R-:W-:Y:S05]  /*02d0*/  EXIT ;  /* 0x000000000000794d */ /* 0x000fea0003800000 */
.L_x_1:
        /* <DEDUP_REMOVED lines=10> */
.L_x_5:


//--------------------- .text.default_function_kernel_1 --------------------------
	.section	.text.default_function_kernel_1,"ax",@progbits
	.align	128
        .global         default_function_kernel_1
        .type           default_function_kernel_1,@function
        .size           default_function_kernel_1,(.L_x_6 - default_function_kernel_1)
        .other          default_function_kernel_1,@"STO_CUDA_ENTRY STV_DEFAULT"
default_function_kernel_1:
.text.default_function_kernel_1:
        /* <DEDUP_REMOVED lines=13> */
[----:B-1----:R-:W2:Y:S01]  /*00d0*/  LDG.E.CONSTANT R2, desc[UR6][R2.64] ;  /* 0x0000000602027981 */ /* 0x002ea2000c1e9900 */
[----:B------:R-:W-:Y:S02]  /*00e0*/  HFMA2 R8, -RZ, RZ, 1.625, 0 ;  /* 0x3e800000ff087431 */ /* 0x000fe400000001ff */
[----:B------:R-:W-:Y:S02]  /*00f0*/  HFMA2 R9, -RZ, RZ, 1.75, 0 ;  /* 0x3f000000ff097431 */ /* 0x000fe400000001ff */
[C---:B--2---:R-:W-:Y:S01]  /*0100*/  FADD R4, -|R2|.reuse, 1 ;  /* 0x3f80000002047421 */ /* 0x044fe20000000300 */
[----:B------:R-:W-:-:S05]  /*0110*/  FSETP.GT.AND P0, PT, |R2|, 8.50705917302346158658e+37, PT ;  /* 0x7e8000000200780b */ /* 0x000fca0003f04200 */
[----:B------:R-:W0:Y:S02]  /*0120*/  MUFU.RCP R4, R4 ;  /* 0x0000000400047308 */ /* 0x000e240000001000 */
[----:B0-----:R-:W-:-:S04]  /*0130*/  FADD R5, R4, R4 ;  /* 0x0000000404057221 */ /* 0x001fc80000000000 */
[----:B------:R-:W-:Y:S01]  /*0140*/  FMUL R5, |R2|, R5 ;  /* 0x0000000502057220 */ /* 0x000fe20000400200 */
[----:B------:R-:W-:-:S04]  /*0150*/  LOP3.LUT R2, R9, 0x80000000, R2, 0xb8, !PT ;  /* 0x8000000009027812 */ /* 0x000fc800078eb802 */
[----:B------:R-:W-:-:S04]  /*0160*/  FSEL R6, R5, -2, !P0 ;  /* 0xc000000005067808 */ /* 0x000fc80004000000 */
        /* <DEDUP_REMOVED lines=9> */
[----:B------:R-:W-:-:S03]  /*0200*/  MOV R8, 0x3d39bf78 ;  /* 0x3d39bf7800087802 */ /* 0x000fc60000000f00 */
        /* <DEDUP_REMOVED lines=9> */
[C---:B------:R-:W-:Y:S02]  /*02a0*/  FFMA R8, R3.reuse, R4, -0.5 ;  /* 0xbf00000003087423 */ /* 0x040fe40000000004 */
[----:B------:R-:W0:Y:S02]  /*02b0*/  LDC.64 R4, c[0x0][0x380] ;  /* 0x0000e000ff047b82 */ /* 0x000e240000000a00 */
[----:B------:R-:W-:-:S04]  /*02c0*/  FMUL R8, R3, R8 ;  /* 0x0000000803087220 */ /* 0x000fc80000400000 */
[----:B------:R-:W-:Y:S01]  /*02d0*/  FFMA R8, R3, R8, R3 ;  /* 0x0000000803087223 */ /* 0x000fe20000000003 */
[----:B------:R-:W-:-:S03]  /*02e0*/  @P0 MOV R3, 0x7f800000 ;  /* 0x7f80000000030802 */ /* 0x000fc60000000f00 */
[----:B------:R-:W-:Y:S02]  /*02f0*/  FFMA R7, R7, 0.69314718246459960938, R8 ;  /* 0x3f31721807077823 */ /* 0x000fe40000000008 */
[C---:B------:R-:W-:Y:S01]  /*0300*/  @P1 FFMA R7, R6.reuse, R3, +INF ;  /* 0x7f80000006071423 */ /* 0x040fe20000000003 */
[----:B------:R-:W-:-:S04]  /*0310*/  @P0 FSETP.NEU.AND P1, PT, R6, RZ, PT ;  /* 0x000000ff0600020b */ /* 0x000fc80003f2d000 */
[----:B------:R-:W-:-:S05]  /*0320*/  @P0 FSEL R7, R7, -RZ, P1 ;  /* 0x800000ff07070208 */ /* 0x000fca0000800000 */
[----:B------:R-:W-:Y:S01]  /*0330*/  FMUL R7, R2, R7 ;  /* 0x0000000702077220 */ /* 0x000fe20000400000 */
[----:B0-----:R-:W-:-:S05]  /*0340*/  IMAD.WIDE.U32 R4, R0, 0x4, R4 ;  /* 0x0000000400047825 */ /* 0x001fca00078e0004 */
[----:B------:R-:W-:Y:S01]  /*0350*/  STG.E desc[UR6][R4.64], R7 ;  /* 0x0000000704007986 */ /* 0x000fe2000c101906 */
[----:B------:R-:W-:Y:S05]  /*0360*/  EXIT ;  /* 0x000000000000794d */ /* 0x000fea0003800000 */
.L_x_2:
        /* <DEDUP_REMOVED lines=9> */
.L_x_6:


//--------------------- .text.default_function_kernel --------------------------
	.section	.text.default_function_kernel,"ax",@progbits
	.align	128
        .global         default_function_kernel
        .type           default_function_kernel,@function
        .size           default_function_kernel,(.L_x_7 - default_function_kernel)
        .other          default_function_kernel,@"STO_CUDA_ENTRY STV_DEFAULT"
default_function_kernel:
.text.default_function_kernel:
        /* <DEDUP_REMOVED lines=11> */
[----:B------:R-:W2:Y:S01]  /*00b0*/  LDC.64 R4, c[0x0][0x390] ;  /* 0x0000e400ff047b82 */ /* 0x000ea20000000a00 */
[----:B------:R-:W-:-:S07]  /*00c0*/  LOP3.LUT R9, R9, UR4, RZ, 0xfc, !PT ;  /* 0x0000000409097c12 */ /* 0x000fce000f8efcff */
[----:B------:R-:W3:Y:S01]  /*00d0*/  LDC.64 R6, c[0x0][0x380] ;  /* 0x0000e000ff067b82 */ /* 0x000ee20000000a00 */
[----:B0-----:R-:W-:-:S06]  /*00e0*/  IMAD.WIDE.U32 R2, R9, 0x4, R2 ;  /* 0x0000000409027825 */ /* 0x001fcc00078e0002 */
[----:B-1----:R-:W4:Y:S01]  /*00f0*/  LDG.E.CONSTANT R2, desc[UR6][R2.64] ;  /* 0x0000000602027981 */ /* 0x002f22000c1e9900 */
[----:B--2---:R-:W-:-:S06]  /*0100*/  IMAD.WIDE.U32 R4, R9, 0x4, R4 ;  /* 0x0000000409047825 */ /* 0x004fcc00078e0004 */
[----:B------:R-:W4:Y:S01]  /*0110*/  LDG.E.CONSTANT R5, desc[UR6][R4.64] ;  /* 0x0000000604057981 */ /* 0x000f22000c1e9900 */
[----:B---3--:R-:W-:-:S04]  /*0120*/  IMAD.WIDE.U32 R6, R9, 0x4, R6 ;  /* 0x0000000409067825 */ /* 0x008fc800078e0006 */
[----:B----4-:R-:W-:-:S05]  /*0130*/  FMUL R9, R2, R5 ;  /* 0x0000000502097220 */ /* 0x010fca0000400000 */
[----:B------:R-:W-:Y:S01]  /*0140*/  STG.E desc[UR6][R6.64], R9 ;  /* 0x0000000906007986 */ /* 0x000fe2000c101906 */
[----:B------:R-:W-:Y:S05]  /*0150*/  EXIT ;  /* 0x000000000000794d */ /* 0x000fea0003800000 */
.L_x_3:
        /* <DEDUP_REMOVED lines=10> */
.L_x_7:


//--------------------- .nv.shared.reserved.0     --------------------------
	.section	.nv.shared.reserved.0,"aw",@nobits
	.weak		__nv_reservedSMEM_offset_0_alias
	.size		__nv_reservedSMEM_offset_0_alias, 0, 64
	.other		__nv_reservedSMEM_offset_0_alias,@"STO_CUDA_RESERVED_SHARED STV_DEFAULT"
__nv_reservedSMEM_offset_0_alias:
	.zero		0
	.zero		64


//--------------------- .nv.constant0.default_function_kernel_3 --------------------------
	.section	.nv.constant0.default_function_kernel_3,"a",@progbits
	.sectionflags	@""
	.align	4
.nv.constant0.default_function_kernel_3:
	.zero		912


//--------------------- .nv.constant0.default_function_kernel_2 --------------------------
	.section	.nv.constant0.default_function_kernel_2,"a",@progbits
	.sectionflags	@""
	.align	4
.nv.constant0.default_function_kernel_2:
	.zero		912


//--------------------- .nv.constant0.default_function_kernel_1 --------------------------
	.section	.nv.constant0.default_function_kernel_1,"a",@progbits
	.sectionflags	@""
	.align	4
.nv.constant0.default_function_kernel_1:
	.zero		912


//--------------------- .nv.constant0.default_function_kernel --------------------------
	.section	.nv.constant0.default_function_kernel,"a",@progbits
	.sectionflags	@""
	.align	4
.nv.constant0.default_function_kernel:
	.zero		920


//--------------------- SYMBOLS --------------------------

	.type		.nv.reservedSmem.offset0,@object
	.size		.nv.reservedSmem.offset0,0x4
